//
// Generated by NVIDIA NVVM Compiler
//
// Compiler Build ID: CL-36424714
// Cuda compilation tools, release 13.0, V13.0.88
// Based on NVVM 20.0.0
//

.version 9.0
.target sm_100
.address_size 64

	// .globl	_Z13chkenc_kernelPdiS_i
// _ZZ13chkenc_kernelPdiS_iE5cache has been demoted

.visible .entry _Z13chkenc_kernelPdiS_i(
	.param .u64 .ptr .align 1 _Z13chkenc_kernelPdiS_i_param_0,
	.param .u32 _Z13chkenc_kernelPdiS_i_param_1,
	.param .u64 .ptr .align 1 _Z13chkenc_kernelPdiS_i_param_2,
	.param .u32 _Z13chkenc_kernelPdiS_i_param_3
)
{
	.reg .pred 	%p<9>;
	.reg .b32 	%r<22>;
	.reg .b64 	%rd<12>;
	.reg .b64 	%fd<13>;
	// demoted variable
	.shared .align 8 .b8 _ZZ13chkenc_kernelPdiS_iE5cache[4096];
	ld.param.u64 	%rd4, [_Z13chkenc_kernelPdiS_i_param_0];
	ld.param.u32 	%r10, [_Z13chkenc_kernelPdiS_i_param_1];
	ld.param.u64 	%rd3, [_Z13chkenc_kernelPdiS_i_param_2];
	ld.param.u32 	%r9, [_Z13chkenc_kernelPdiS_i_param_3];
	cvta.to.global.u64 	%rd5, %rd4;
	mov.u32 	%r1, %ctaid.x;
	mul.lo.s32 	%r11, %r10, %r1;
	cvt.u64.u32 	%rd6, %r11;
	mov.u32 	%r2, %tid.x;
	cvt.u64.u32 	%rd7, %r2;
	add.s64 	%rd8, %rd6, %rd7;
	shl.b64 	%rd9, %rd8, 3;
	add.s64 	%rd1, %rd5, %rd9;
	ld.global.f64 	%fd1, [%rd1];
	shl.b32 	%r12, %r2, 3;
	mov.u32 	%r13, _ZZ13chkenc_kernelPdiS_iE5cache;
	add.s32 	%r3, %r13, %r12;
	st.shared.f64 	[%r3], %fd1;
	bar.sync 	0;
	mov.u32 	%r21, %ntid.x;
	setp.lt.u32 	%p1, %r21, 2;
	@%p1 bra 	$L__BB0_5;
	mov.u32 	%r20, %r21;
$L__BB0_2:
	shr.u32 	%r6, %r20, 1;
	setp.ge.u32 	%p2, %r2, %r6;
	@%p2 bra 	$L__BB0_4;
	shl.b32 	%r14, %r6, 3;
	add.s32 	%r15, %r3, %r14;
	ld.shared.f64 	%fd2, [%r15];
	ld.shared.f64 	%fd3, [%r3];
	add.f64 	%fd4, %fd2, %fd3;
	st.shared.f64 	[%r3], %fd4;
$L__BB0_4:
	bar.sync 	0;
	setp.gt.u32 	%p3, %r20, 3;
	mov.u32 	%r20, %r6;
	@%p3 bra 	$L__BB0_2;
$L__BB0_5:
	setp.ne.s32 	%p4, %r2, 0;
	mul.lo.s32 	%r16, %r9, %r1;
	cvta.to.global.u64 	%rd10, %rd3;
	mul.wide.u32 	%rd11, %r16, 8;
	add.s64 	%rd2, %rd10, %rd11;
	@%p4 bra 	$L__BB0_7;
	ld.shared.f64 	%fd5, [_ZZ13chkenc_kernelPdiS_iE5cache];
	st.global.f64 	[%rd2], %fd5;
$L__BB0_7:
	setp.lt.u32 	%p5, %r21, 2;
	ld.global.f64 	%fd6, [%rd1];
	add.s32 	%r17, %r2, 1;
	cvt.rn.f64.u32 	%fd7, %r17;
	mul.f64 	%fd8, %fd6, %fd7;
	st.shared.f64 	[%r3], %fd8;
	bar.sync 	0;
	@%p5 bra 	$L__BB0_11;
$L__BB0_8:
	shr.u32 	%r8, %r21, 1;
	setp.ge.u32 	%p6, %r2, %r8;
	@%p6 bra 	$L__BB0_10;
	shl.b32 	%r18, %r8, 3;
	add.s32 	%r19, %r3, %r18;
	ld.shared.f64 	%fd9, [%r19];
	ld.shared.f64 	%fd10, [%r3];
	add.f64 	%fd11, %fd9, %fd10;
	st.shared.f64 	[%r3], %fd11;
$L__BB0_10:
	bar.sync 	0;
	setp.gt.u32 	%p7, %r21, 3;
	mov.u32 	%r21, %r8;
	@%p7 bra 	$L__BB0_8;
$L__BB0_11:
	setp.ne.s32 	%p8, %r2, 0;
	@%p8 bra 	$L__BB0_13;
	ld.shared.f64 	%fd12, [_ZZ13chkenc_kernelPdiS_iE5cache];
	st.global.f64 	[%rd2+8], %fd12;
$L__BB0_13:
	ret;

}


// ===== COMPILED SASS (sm_100) =====

	.target	sm_100

	.elftype	@"ET_EXEC"


//--------------------- .note.nv.tkinfo           --------------------------
	.section	.note.nv.tkinfo,"",@"SHT_NOTE"
	.sectionflags	@"SHF_NOTE_NV_TKINFO"
	.tkinfo
        /*0018*/ 	.word	0x00000002
        /*0030*/ 	.string	""
        /*0030*/ 	.string	"ptxas"
        /*0030*/ 	.string	"Cuda compilation tools, release 13.0, V13.0.88"
        /*0030*/ 	.string	"Build cuda_13.0.r13.0/compiler.36424714_0"
        /*0030*/ 	.string	"-arch sm_100 -m 64 "



//--------------------- .note.nv.cuinfo           --------------------------
	.section	.note.nv.cuinfo,"",@"SHT_NOTE"
	.sectionflags	@"SHF_NOTE_NV_CUINFO"
        /*0018*/ 	.short	0x0002
        /*001a*/ 	.short	0x0064
        /*001c*/ 	.short	0x0082
	.zero		2


//--------------------- .nv.info                  --------------------------
	.section	.nv.info,"",@"SHT_CUDA_INFO"
	.align	4


	//----- nvinfo : EIATTR_REGCOUNT
	.align		4
        /*0000*/ 	.byte	0x04, 0x2f
        /*0002*/ 	.short	(.L_1 - .L_0)
	.align		4
.L_0:
        /*0004*/ 	.word	index@(_Z13chkenc_kernelPdiS_i)
        /*0008*/ 	.word	0x00000011


	//----- nvinfo : EIATTR_FRAME_SIZE
	.align		4
.L_1:
        /*000c*/ 	.byte	0x04, 0x11
        /*000e*/ 	.short	(.L_3 - .L_2)
	.align		4
.L_2:
        /*0010*/ 	.word	index@(_Z13chkenc_kernelPdiS_i)
        /*0014*/ 	.word	0x00000000


	//----- nvinfo : EIATTR_MIN_STACK_SIZE
	.align		4
.L_3:
        /*0018*/ 	.byte	0x04, 0x12
        /*001a*/ 	.short	(.L_5 - .L_4)
	.align		4
.L_4:
        /*001c*/ 	.word	index@(_Z13chkenc_kernelPdiS_i)
        /*0020*/ 	.word	0x00000000
.L_5:


//--------------------- .nv.compat                --------------------------
	.section	.nv.compat,"",@"SHT_CUDA_COMPAT_INFO"
	.align	4
        /*0000*/ 	.byte	0x02, 0x09, 0x00, 0x00, 0x02, 0x02, 0x01, 0x00, 0x02, 0x05, 0x05, 0x00, 0x03, 0x07, 0x01, 0x01
        /*0010*/ 	.byte	0x02, 0x03, 0x00, 0x00, 0x02, 0x06, 0x01, 0x00, 0x04, 0x0b, 0x08, 0x00, 0x01, 0x00, 0x00, 0x00
        /*0020*/ 	.byte	0x00, 0x00, 0x00, 0x00


//--------------------- .nv.info._Z13chkenc_kernelPdiS_i --------------------------
	.section	.nv.info._Z13chkenc_kernelPdiS_i,"",@"SHT_CUDA_INFO"
	.sectionflags	@""
	.align	4


	//----- nvinfo : EIATTR_CUDA_API_VERSION
	.align		4
        /*0000*/ 	.byte	0x04, 0x37
        /*0002*/ 	.short	(.L_7 - .L_6)
.L_6:
        /*0004*/ 	.word	0x00000082


	//----- nvinfo : EIATTR_KPARAM_INFO
	.align		4
.L_7:
        /*0008*/ 	.byte	0x04, 0x17
        /*000a*/ 	.short	(.L_9 - .L_8)
.L_8:
        /*000c*/ 	.word	0x00000000
        /*0010*/ 	.short	0x0003
        /*0012*/ 	.short	0x0018
        /*0014*/ 	.byte	0x00, 0xf0, 0x11, 0x00


	//----- nvinfo : EIATTR_KPARAM_INFO
	.align		4
.L_9:
        /*0018*/ 	.byte	0x04, 0x17
        /*001a*/ 	.short	(.L_11 - .L_10)
.L_10:
        /*001c*/ 	.word	0x00000000
        /*0020*/ 	.short	0x0002
        /*0022*/ 	.short	0x0010
        /*0024*/ 	.byte	0x00, 0xf5, 0x21, 0x00


	//----- nvinfo : EIATTR_KPARAM_INFO
	.align		4
.L_11:
        /*0028*/ 	.byte	0x04, 0x17
        /*002a*/ 	.short	(.L_13 - .L_12)
.L_12:
        /*002c*/ 	.word	0x00000000
        /*0030*/ 	.short	0x0001
        /*0032*/ 	.short	0x0008
        /*0034*/ 	.byte	0x00, 0xf0, 0x11, 0x00


	//----- nvinfo : EIATTR_KPARAM_INFO
	.align		4
.L_13:
        /*0038*/ 	.byte	0x04, 0x17
        /*003a*/ 	.short	(.L_15 - .L_14)
.L_14:
        /*003c*/ 	.word	0x00000000
        /*0040*/ 	.short	0x0000
        /*0042*/ 	.short	0x0000
        /*0044*/ 	.byte	0x00, 0xf5, 0x21, 0x00


	//----- nvinfo : EIATTR_SPARSE_MMA_MASK
	.align		4
.L_15:
        /*0048*/ 	.byte	0x03, 0x50
        /*004a*/ 	.short	0x0000


	//----- nvinfo : EIATTR_MAXREG_COUNT
	.align		4
        /*004c*/ 	.byte	0x03, 0x1b
        /*004e*/ 	.short	0x00ff


	//----- nvinfo : EIATTR_NUM_BARRIERS
	.align		4
        /*0050*/ 	.byte	0x02, 0x4c
        /*0052*/ 	.byte	0x01
	.zero		1


	//----- nvinfo : EIATTR_MERCURY_ISA_VERSION
	.align		4
        /*0054*/ 	.byte	0x03, 0x5f
        /*0056*/ 	.short	0x0101


	//----- nvinfo : EIATTR_VRC_CTA_INIT_COUNT
	.align		4
        /*0058*/ 	.byte	0x02, 0x4a
	.zero		1
	.zero		1


	//----- nvinfo : EIATTR_EXIT_INSTR_OFFSETS
	.align		4
        /*005c*/ 	.byte	0x04, 0x1c
        /*005e*/ 	.short	(.L_17 - .L_16)


	//   ....[0]....
.L_16:
        /*0060*/ 	.word	0x00000400


	//   ....[1]....
        /*0064*/ 	.word	0x00000460


	//----- nvinfo : EIATTR_CBANK_PARAM_SIZE
	.align		4
.L_17:
        /*0068*/ 	.byte	0x03, 0x19
        /*006a*/ 	.short	0x001c


	//----- nvinfo : EIATTR_PARAM_CBANK
	.align		4
        /*006c*/ 	.byte	0x04, 0x0a
        /*006e*/ 	.short	(.L_19 - .L_18)
	.align		4
.L_18:
        /*0070*/ 	.word	index@(.nv.constant0._Z13chkenc_kernelPdiS_i)
        /*0074*/ 	.short	0x0380
        /*0076*/ 	.short	0x001c


	//----- nvinfo : EIATTR_SW_WAR
	.align		4
.L_19:
        /*0078*/ 	.byte	0x04, 0x36
        /*007a*/ 	.short	(.L_21 - .L_20)
.L_20:
        /*007c*/ 	.word	0x00000008
.L_21:


//--------------------- .nv.callgraph             --------------------------
	.section	.nv.callgraph,"",@"SHT_CUDA_CALLGRAPH"
	.align	4
	.sectionentsize	8
	.align		4
        /*0000*/ 	.word	0x00000000
	.align		4
        /*0004*/ 	.word	0xffffffff
	.align		4
        /*0008*/ 	.word	0x00000000
	.align		4
        /*000c*/ 	.word	0xfffffffe
	.align		4
        /*0010*/ 	.word	0x00000000
	.align		4
        /*0014*/ 	.word	0xfffffffd
	.align		4
        /*0018*/ 	.word	0x00000000
	.align		4
        /*001c*/ 	.word	0xfffffffc


//--------------------- .text._Z13chkenc_kernelPdiS_i --------------------------
	.section	.text._Z13chkenc_kernelPdiS_i,"ax",@progbits
	.align	128
        .global         _Z13chkenc_kernelPdiS_i
        .type           _Z13chkenc_kernelPdiS_i,@function
        .size           _Z13chkenc_kernelPdiS_i,(.L_x_5 - _Z13chkenc_kernelPdiS_i)
        .other          _Z13chkenc_kernelPdiS_i,@"STO_CUDA_ENTRY STV_DEFAULT"
_Z13chkenc_kernelPdiS_i:
.text._Z13chkenc_kernelPdiS_i:
[----:B------:R-:W-:Y:S01]  /*0000*/  LDC R1, c[0x0][0x37c] ;  /* 0x0000df00ff017b82 */ /* 0x000fe20000000800 */
[----:B------:R-:W0:Y:S07]  /*0010*/  S2R R0, SR_TID.X ;  /* 0x0000000000007919 */ /* 0x000e2e0000002100 */
[----:B------:R-:W1:Y:S01]  /*0020*/  S2UR UR8, SR_CTAID.X ;  /* 0x00000000000879c3 */ /* 0x000e620000002500 */
[----:B------:R-:W2:Y:S01]  /*0030*/  LDCU.64 UR4, c[0x0][0x380] ;  /* 0x00007000ff0477ac */ /* 0x000ea20008000a00 */
[----:B------:R-:W3:Y:S06]  /*0040*/  LDCU.64 UR6, c[0x0][0x358] ;  /* 0x00006b00ff0677ac */ /* 0x000eec0008000a00 */
[----:B------:R-:W1:Y:S02]  /*0050*/  LDC R2, c[0x0][0x388] ;  /* 0x0000e200ff027b82 */ /* 0x000e640000000800 */
[----:B-1----:R-:W-:-:S05]  /*0060*/  IMAD R3, R2, UR8, RZ ;  /* 0x0000000802037c24 */ /* 0x002fca000f8e02ff */
[----:B0-----:R-:W-:-:S05]  /*0070*/  IADD3 R2, P0, PT, R3, R0, RZ ;  /* 0x0000000003027210 */ /* 0x001fca0007f1e0ff */
[----:B------:R-:W-:Y:S01]  /*0080*/  IMAD.X R3, RZ, RZ, RZ, P0 ;  /* 0x000000ffff037224 */ /* 0x000fe200000e06ff */
[----:B--2---:R-:W-:-:S04]  /*0090*/  LEA R6, P0, R2, UR4, 0x3 ;  /* 0x0000000402067c11 */ /* 0x004fc8000f8018ff */
[----:B------:R-:W-:-:S05]  /*00a0*/  LEA.HI.X R7, R2, UR5, R3, 0x3, P0 ;  /* 0x0000000502077c11 */ /* 0x000fca00080f1c03 */
[----:B---3--:R-:W2:Y:S01]  /*00b0*/  LDG.E.64 R4, desc[UR6][R6.64] ;  /* 0x0000000606047981 */ /* 0x008ea2000c1e1b00 */
[----:B------:R-:W0:Y:S01]  /*00c0*/  S2UR UR5, SR_CgaCtaId ;  /* 0x00000000000579c3 */ /* 0x000e220000008800 */
[----:B------:R-:W-:Y:S01]  /*00d0*/  ISETP.NE.AND P0, PT, R0, RZ, PT ;  /* 0x000000ff0000720c */ /* 0x000fe20003f05270 */
[----:B------:R-:W-:Y:S01]  /*00e0*/  UMOV UR4, 0x400 ;  /* 0x0000040000047882 */ /* 0x000fe20000000000 */
[----:B------:R-:W1:Y:S11]  /*00f0*/  LDCU UR9, c[0x0][0x360] ;  /* 0x00006c00ff0977ac */ /* 0x000e760008000800 */
[----:B------:R-:W3:Y:S01]  /*0100*/  @!P0 S2R R8, SR_CgaCtaId ;  /* 0x0000000000088919 */ /* 0x000ee20000008800 */
[----:B------:R-:W-:Y:S01]  /*0110*/  @!P0 MOV R3, 0x400 ;  /* 0x0000040000038802 */ /* 0x000fe20000000f00 */
[----:B-1----:R-:W-:-:S02]  /*0120*/  UISETP.GE.U32.AND UP0, UPT, UR9, 0x2, UPT ;  /* 0x000000020900788c */ /* 0x002fc4000bf06070 */
[----:B0-----:R-:W-:-:S06]  /*0130*/  ULEA UR4, UR5, UR4, 0x18 ;  /* 0x0000000405047291 */ /* 0x001fcc000f8ec0ff */
[----:B------:R-:W-:Y:S02]  /*0140*/  LEA R2, R0, UR4, 0x3 ;  /* 0x0000000400027c11 */ /* 0x000fe4000f8e18ff */
[----:B---3--:R-:W-:Y:S01]  /*0150*/  @!P0 LEA R14, R8, R3, 0x18 ;  /* 0x00000003080e8211 */ /* 0x008fe200078ec0ff */
[----:B------:R-:W-:Y:S02]  /*0160*/  IMAD.U32 R3, RZ, RZ, UR9 ;  /* 0x00000009ff037e24 */ /* 0x000fe4000f8e00ff */
[----:B--2---:R0:W-:Y:S01]  /*0170*/  STS.64 [R2], R4 ;  /* 0x0000000402007388 */ /* 0x0041e20000000a00 */
[----:B------:R-:W-:Y:S06]  /*0180*/  BAR.SYNC.DEFER_BLOCKING 0x0 ;  /* 0x0000000000007b1d */ /* 0x000fec0000010000 */
[----:B------:R-:W-:Y:S05]  /*0190*/  BRA.U !UP0, `(.L_x_0) ;  /* 0x0000000108307547 */ /* 0x000fea000b800000 */
[----:B------:R-:W-:-:S07]  /*01a0*/  IMAD.MOV.U32 R10, RZ, RZ, R3 ;  /* 0x000000ffff0a7224 */ /* 0x000fce00078e0003 */
.L_x_1:
[----:B------:R-:W-:-:S04]  /*01b0*/  SHF.R.U32.HI R13, RZ, 0x1, R10 ;  /* 0x00000001ff0d7819 */ /* 0x000fc8000001160a */
[----:B------:R-:W-:-:S13]  /*01c0*/  ISETP.GE.U32.AND P1, PT, R0, R13, PT ;  /* 0x0000000d0000720c */ /* 0x000fda0003f26070 */
[----:B------:R-:W-:Y:S01]  /*01d0*/  @!P1 IMAD R11, R13, 0x8, R2 ;  /* 0x000000080d0b9824 */ /* 0x000fe200078e0202 */
[----:B------:R-:W-:Y:S04]  /*01e0*/  @!P1 LDS.64 R8, [R2] ;  /* 0x0000000002089984 */ /* 0x000fe80000000a00 */
[----:B0-----:R-:W0:Y:S02]  /*01f0*/  @!P1 LDS.64 R4, [R11] ;  /* 0x000000000b049984 */ /* 0x001e240000000a00 */
[----:B0-----:R-:W-:-:S07]  /*0200*/  @!P1 DADD R4, R4, R8 ;  /* 0x0000000004049229 */ /* 0x001fce0000000008 */
[----:B------:R1:W-:Y:S01]  /*0210*/  @!P1 STS.64 [R2], R4 ;  /* 0x0000000402009388 */ /* 0x0003e20000000a00 */
[----:B------:R-:W-:Y:S01]  /*0220*/  BAR.SYNC.DEFER_BLOCKING 0x0 ;  /* 0x0000000000007b1d */ /* 0x000fe20000010000 */
[----:B------:R-:W-:Y:S01]  /*0230*/  ISETP.GT.U32.AND P1, PT, R10, 0x3, PT ;  /* 0x000000030a00780c */ /* 0x000fe20003f24070 */
[----:B------:R-:W-:-:S12]  /*0240*/  IMAD.MOV.U32 R10, RZ, RZ, R13 ;  /* 0x000000ffff0a7224 */ /* 0x000fd800078e000d */
[----:B-1----:R-:W-:Y:S05]  /*0250*/  @P1 BRA `(.L_x_1) ;  /* 0xfffffffc00d41947 */ /* 0x002fea000383ffff */
.L_x_0:
[----:B------:R-:W1:Y:S01]  /*0260*/  @!P0 LDS.64 R8, [R14] ;  /* 0x000000000e088984 */ /* 0x000e620000000a00 */
[----:B------:R-:W2:Y:S08]  /*0270*/  LDC R11, c[0x0][0x398] ;  /* 0x0000e600ff0b7b82 */ /* 0x000eb00000000800 */
[----:B0-----:R-:W0:Y:S01]  /*0280*/  LDC.64 R4, c[0x0][0x390] ;  /* 0x0000e400ff047b82 */ /* 0x001e220000000a00 */
[----:B--2---:R-:W-:-:S04]  /*0290*/  IMAD R11, R11, UR8, RZ ;  /* 0x000000080b0b7c24 */ /* 0x004fc8000f8e02ff */
[----:B0-----:R-:W-:-:S05]  /*02a0*/  IMAD.WIDE.U32 R4, R11, 0x8, R4 ;  /* 0x000000080b047825 */ /* 0x001fca00078e0004 */
[----:B-1----:R0:W-:Y:S04]  /*02b0*/  @!P0 STG.E.64 desc[UR6][R4.64], R8 ;  /* 0x0000000804008986 */ /* 0x0021e8000c101b06 */
[----:B------:R-:W2:Y:S01]  /*02c0*/  LDG.E.64 R6, desc[UR6][R6.64] ;  /* 0x0000000606067981 */ /* 0x000ea2000c1e1b00 */
[C---:B------:R-:W-:Y:S01]  /*02d0*/  VIADD R12, R0.reuse, 0x1 ;  /* 0x00000001000c7836 */ /* 0x040fe20000000000 */
[----:B------:R-:W-:Y:S02]  /*02e0*/  ISETP.GE.U32.AND P1, PT, R3, 0x2, PT ;  /* 0x000000020300780c */ /* 0x000fe40003f26070 */
[----:B------:R-:W-:Y:S01]  /*02f0*/  ISETP.NE.AND P0, PT, R0, RZ, PT ;  /* 0x000000ff0000720c */ /* 0x000fe20003f05270 */
[----:B------:R-:W2:Y:S02]  /*0300*/  I2F.F64.U32 R10, R12 ;  /* 0x0000000c000a7312 */ /* 0x000ea40000201800 */
[----:B--2---:R-:W-:-:S07]  /*0310*/  DMUL R10, R6, R10 ;  /* 0x0000000a060a7228 */ /* 0x004fce0000000000 */
[----:B------:R0:W-:Y:S01]  /*0320*/  STS.64 [R2], R10 ;  /* 0x0000000a02007388 */ /* 0x0001e20000000a00 */
[----:B------:R-:W-:Y:S06]  /*0330*/  BAR.SYNC.DEFER_BLOCKING 0x0 ;  /* 0x0000000000007b1d */ /* 0x000fec0000010000 */
[----:B------:R-:W-:Y:S05]  /*0340*/  @!P1 BRA `(.L_x_2) ;  /* 0x00000000002c9947 */ /* 0x000fea0003800000 */
.L_x_3:
[----:B0-----:R-:W-:-:S04]  /*0350*/  SHF.R.U32.HI R11, RZ, 0x1, R3 ;  /* 0x00000001ff0b7819 */ /* 0x001fc80000011603 */
[----:B------:R-:W-:-:S13]  /*0360*/  ISETP.GE.U32.AND P1, PT, R0, R11, PT ;  /* 0x0000000b0000720c */ /* 0x000fda0003f26070 */
[----:B------:R-:W-:Y:S01]  /*0370*/  @!P1 IMAD R10, R11, 0x8, R2 ;  /* 0x000000080b0a9824 */ /* 0x000fe200078e0202 */
[----:B------:R-:W-:Y:S04]  /*0380*/  @!P1 LDS.64 R8, [R2] ;  /* 0x0000000002089984 */ /* 0x000fe80000000a00 */
[----:B------:R-:W0:Y:S02]  /*0390*/  @!P1 LDS.64 R6, [R10] ;  /* 0x000000000a069984 */ /* 0x000e240000000a00 */
[----:B0-----:R-:W-:-:S07]  /*03a0*/  @!P1 DADD R6, R6, R8 ;  /* 0x0000000006069229 */ /* 0x001fce0000000008 */
[----:B------:R1:W-:Y:S01]  /*03b0*/  @!P1 STS.64 [R2], R6 ;  /* 0x0000000602009388 */ /* 0x0003e20000000a00 */
[----:B------:R-:W-:Y:S01]  /*03c0*/  BAR.SYNC.DEFER_BLOCKING 0x0 ;  /* 0x0000000000007b1d */ /* 0x000fe20000010000 */
[----:B------:R-:W-:Y:S01]  /*03d0*/  ISETP.GT.U32.AND P1, PT, R3, 0x3, PT ;  /* 0x000000030300780c */ /* 0x000fe20003f24070 */
[----:B------:R-:W-:-:S12]  /*03e0*/  IMAD.MOV.U32 R3, RZ, RZ, R11 ;  /* 0x000000ffff037224 */ /* 0x000fd800078e000b */
[----:B-1----:R-:W-:Y:S05]  /*03f0*/  @P1 BRA `(.L_x_3) ;  /* 0xfffffffc00d41947 */ /* 0x002fea000383ffff */
.L_x_2:
[----:B------:R-:W-:Y:S05]  /*0400*/  @P0 EXIT ;  /* 0x000000000000094d */ /* 0x000fea0003800000 */
[----:B------:R-:W1:Y:S01]  /*0410*/  S2UR UR5, SR_CgaCtaId ;  /* 0x00000000000579c3 */ /* 0x000e620000008800 */
[----:B------:R-:W-:Y:S02]  /*0420*/  UMOV UR4, 0x400 ;  /* 0x0000040000047882 */ /* 0x000fe40000000000 */
[----:B-1----:R-:W-:-:S09]  /*0430*/  ULEA UR4, UR5, UR4, 0x18 ;  /* 0x0000000405047291 */ /* 0x002fd2000f8ec0ff */
[----:B0-----:R-:W0:Y:S04]  /*0440*/  LDS.64 R2, [UR4] ;  /* 0x00000004ff027984 */ /* 0x001e280008000a00 */
[----:B0-----:R-:W-:Y:S01]  /*0450*/  STG.E.64 desc[UR6][R4.64+0x8], R2 ;  /* 0x0000080204007986 */ /* 0x001fe2000c101b06 */
[----:B------:R-:W-:Y:S05]  /*0460*/  EXIT ;  /* 0x000000000000794d */ /* 0x000fea0003800000 */
.L_x_4:
[----:B------:R-:W-:-:S00]  /*0470*/  BRA `(.L_x_4) ;  /* 0xfffffffc00fc7947 */ /* 0x000fc0000383ffff */
[----:B------:R-:W-:-:S00]  /*0480*/  NOP ;  /* 0x0000000000007918 */ /* 0x000fc00000000000 */
[----:B------:R-:W-:-:S00]  /*0490*/  NOP ;  /* 0x0000000000007918 */ /* 0x000fc00000000000 */
[----:B------:R-:W-:-:S00]  /*04a0*/  NOP ;  /* 0x0000000000007918 */ /* 0x000fc00000000000 */
[----:B------:R-:W-:-:S00]  /*04b0*/  NOP ;  /* 0x0000000000007918 */ /* 0x000fc00000000000 */
[----:B------:R-:W-:-:S00]  /*04c0*/  NOP ;  /* 0x0000000000007918 */ /* 0x000fc00000000000 */
[----:B------:R-:W-:-:S00]  /*04d0*/  NOP ;  /* 0x0000000000007918 */ /* 0x000fc00000000000 */
[----:B------:R-:W-:-:S00]  /*04e0*/  NOP ;  /* 0x0000000000007918 */ /* 0x000fc00000000000 */
[----:B------:R-:W-:-:S00]  /*04f0*/  NOP ;  /* 0x0000000000007918 */ /* 0x000fc00000000000 */
.L_x_5:


//--------------------- .nv.shared._Z13chkenc_kernelPdiS_i --------------------------
	.section	.nv.shared._Z13chkenc_kernelPdiS_i,"aw",@nobits
	.sectionflags	@""
	.align	8
.nv.shared._Z13chkenc_kernelPdiS_i:
	.zero		5120


//--------------------- .nv.shared.reserved.0     --------------------------
	.section	.nv.shared.reserved.0,"aw",@nobits
	.weak		__nv_reservedSMEM_offset_0_alias
	.size		__nv_reservedSMEM_offset_0_alias, 0, 64
	.other		__nv_reservedSMEM_offset_0_alias,@"STO_CUDA_RESERVED_SHARED STV_DEFAULT"
__nv_reservedSMEM_offset_0_alias:
	.zero		0
	.zero		64


//--------------------- .nv.constant0._Z13chkenc_kernelPdiS_i --------------------------
	.section	.nv.constant0._Z13chkenc_kernelPdiS_i,"a",@progbits
	.sectionflags	@""
	.align	4
.nv.constant0._Z13chkenc_kernelPdiS_i:
	.zero		924


//--------------------- SYMBOLS --------------------------

	.type		.nv.reservedSmem.offset0,@object
	.size		.nv.reservedSmem.offset0,0x4
	.type		.nv.reservedSmem.cap,@object
	.size		.nv.reservedSmem.cap,0x4
